	.headerflags	@"EF_CUDA_TEXMODE_UNIFIED EF_CUDA_64BIT_ADDRESS EF_CUDA_ACCELERATORS EF_CUDA_SM90 EF_CUDA_VIRTUAL_SM(EF_CUDA_SM90)"
	.elftype	@"ET_EXEC"


//--------------------- .nv.info                  --------------------------
	.section	.nv.info,"",@"SHT_CUDA_INFO"
	.align	4


	//----- nvinfo : EIATTR_REGCOUNT
	.align		4
        /*0000*/ 	.byte	0x04, 0x2f
        /*0002*/ 	.short	(.L_1 - .L_0)
	.align		4
.L_0:
        /*0004*/ 	.word	index@(triton_poi_fused_mul_native_group_norm_sigmoid_2)
        /*0008*/ 	.word	0x00000012


	//----- nvinfo : EIATTR_MIN_STACK_SIZE
	.align		4
.L_1:
        /*000c*/ 	.byte	0x04, 0x12
        /*000e*/ 	.short	(.L_3 - .L_2)
	.align		4
.L_2:
        /*0010*/ 	.word	index@(triton_poi_fused_mul_native_group_norm_sigmoid_2)
        /*0014*/ 	.word	0x00000000


	//----- nvinfo : EIATTR_FRAME_SIZE
	.align		4
.L_3:
        /*0018*/ 	.byte	0x04, 0x11
        /*001a*/ 	.short	(.L_5 - .L_4)
	.align		4
.L_4:
        /*001c*/ 	.word	index@(triton_poi_fused_mul_native_group_norm_sigmoid_2)
        /*0020*/ 	.word	0x00000000


	//----- nvinfo : EIATTR_MIN_STACK_SIZE
	.align		4
.L_5:
        /*0024*/ 	.byte	0x04, 0x12
        /*0026*/ 	.short	(.L_7 - .L_6)
	.align		4
.L_6:
        /*0028*/ 	.word	index@(triton_poi_fused_mul_native_group_norm_sigmoid_2)
        /*002c*/ 	.word	0x00000000
.L_7:


//--------------------- .nv.info.triton_poi_fused_mul_native_group_norm_sigmoid_2 --------------------------
	.section	.nv.info.triton_poi_fused_mul_native_group_norm_sigmoid_2,"",@"SHT_CUDA_INFO"
	.sectionflags	@""
	.align	4


	//----- nvinfo : EIATTR_CUDA_API_VERSION
	.align		4
        /*0000*/ 	.byte	0x04, 0x37
        /*0002*/ 	.short	(.L_9 - .L_8)
.L_8:
        /*0004*/ 	.word	0x0000007c


	//----- nvinfo : EIATTR_KPARAM_INFO
	.align		4
.L_9:
        /*0008*/ 	.byte	0x04, 0x17
        /*000a*/ 	.short	(.L_11 - .L_10)
.L_10:
        /*000c*/ 	.word	0x00000000
        /*0010*/ 	.short	0x0006
        /*0012*/ 	.short	0x0030
        /*0014*/ 	.byte	0x00, 0xf0, 0x11, 0x00


	//----- nvinfo : EIATTR_KPARAM_INFO
	.align		4
.L_11:
        /*0018*/ 	.byte	0x04, 0x17
        /*001a*/ 	.short	(.L_13 - .L_12)
.L_12:
        /*001c*/ 	.word	0x00000000
        /*0020*/ 	.short	0x0005
        /*0022*/ 	.short	0x0028
        /*0024*/ 	.byte	0x00, 0xf4, 0x21, 0x00


	//----- nvinfo : EIATTR_KPARAM_INFO
	.align		4
.L_13:
        /*0028*/ 	.byte	0x04, 0x17
        /*002a*/ 	.short	(.L_15 - .L_14)
.L_14:
        /*002c*/ 	.word	0x00000000
        /*0030*/ 	.short	0x0004
        /*0032*/ 	.short	0x0020
        /*0034*/ 	.byte	0x00, 0xf4, 0x21, 0x00


	//----- nvinfo : EIATTR_KPARAM_INFO
	.align		4
.L_15:
        /*0038*/ 	.byte	0x04, 0x17
        /*003a*/ 	.short	(.L_17 - .L_16)
.L_16:
        /*003c*/ 	.word	0x00000000
        /*0040*/ 	.short	0x0003
        /*0042*/ 	.short	0x0018
        /*0044*/ 	.byte	0x00, 0xf4, 0x21, 0x00


	//----- nvinfo : EIATTR_KPARAM_INFO
	.align		4
.L_17:
        /*0048*/ 	.byte	0x04, 0x17
        /*004a*/ 	.short	(.L_19 - .L_18)
.L_18:
        /*004c*/ 	.word	0x00000000
        /*0050*/ 	.short	0x0002
        /*0052*/ 	.short	0x0010
        /*0054*/ 	.byte	0x00, 0xf4, 0x21, 0x00


	//----- nvinfo : EIATTR_KPARAM_INFO
	.align		4
.L_19:
        /*0058*/ 	.byte	0x04, 0x17
        /*005a*/ 	.short	(.L_21 - .L_20)
.L_20:
        /*005c*/ 	.word	0x00000000
        /*0060*/ 	.short	0x0001
        /*0062*/ 	.short	0x0008
        /*0064*/ 	.byte	0x00, 0xf4, 0x21, 0x00


	//----- nvinfo : EIATTR_KPARAM_INFO
	.align		4
.L_21:
        /*0068*/ 	.byte	0x04, 0x17
        /*006a*/ 	.short	(.L_23 - .L_22)
.L_22:
        /*006c*/ 	.word	0x00000000
        /*0070*/ 	.short	0x0000
        /*0072*/ 	.short	0x0000
        /*0074*/ 	.byte	0x00, 0xf4, 0x21, 0x00


	//----- nvinfo : EIATTR_SPARSE_MMA_MASK
	.align		4
.L_23:
        /*0078*/ 	.byte	0x03, 0x50
        /*007a*/ 	.short	0x0000


	//----- nvinfo : EIATTR_MAXREG_COUNT
	.align		4
        /*007c*/ 	.byte	0x03, 0x1b
        /*007e*/ 	.short	0x00ff


	//----- nvinfo : EIATTR_EXIT_INSTR_OFFSETS
	.align		4
        /*0080*/ 	.byte	0x04, 0x1c
        /*0082*/ 	.short	(.L_25 - .L_24)


	//   ....[0]....
.L_24:
        /*0084*/ 	.word	0x00000430


	//----- nvinfo : EIATTR_REQNTID
	.align		4
.L_25:
        /*0088*/ 	.byte	0x04, 0x10
        /*008a*/ 	.short	(.L_27 - .L_26)
.L_26:
        /*008c*/ 	.word	0x00000100
        /*0090*/ 	.word	0x00000001
        /*0094*/ 	.word	0x00000001


	//----- nvinfo : EIATTR_CBANK_PARAM_SIZE
	.align		4
.L_27:
        /*0098*/ 	.byte	0x03, 0x19
        /*009a*/ 	.short	0x0034


	//----- nvinfo : EIATTR_PARAM_CBANK
	.align		4
        /*009c*/ 	.byte	0x04, 0x0a
        /*009e*/ 	.short	(.L_29 - .L_28)
	.align		4
.L_28:
        /*00a0*/ 	.word	index@(.nv.constant0.triton_poi_fused_mul_native_group_norm_sigmoid_2)
        /*00a4*/ 	.short	0x0210
        /*00a6*/ 	.short	0x0034


	//----- nvinfo : EIATTR_SW_WAR
	.align		4
.L_29:
        /*00a8*/ 	.byte	0x04, 0x36
        /*00aa*/ 	.short	(.L_31 - .L_30)
.L_30:
        /*00ac*/ 	.word	0x00000008
.L_31:


//--------------------- .nv.callgraph             --------------------------
	.section	.nv.callgraph,"",@"SHT_CUDA_CALLGRAPH"
	.align	4
	.sectionentsize	8
	.align		4
        /*0000*/ 	.word	0x00000000
	.align		4
        /*0004*/ 	.word	0xffffffff
	.align		4
        /*0008*/ 	.word	0x00000000
	.align		4
        /*000c*/ 	.word	0xfffffffe
	.align		4
        /*0010*/ 	.word	0x00000000
	.align		4
        /*0014*/ 	.word	0xfffffffd
	.align		4
        /*0018*/ 	.word	0x00000000
	.align		4
        /*001c*/ 	.word	0xfffffffc


//--------------------- .text.triton_poi_fused_mul_native_group_norm_sigmoid_2 --------------------------
	.section	.text.triton_poi_fused_mul_native_group_norm_sigmoid_2,"ax",@progbits
	.align	128
        .global         triton_poi_fused_mul_native_group_norm_sigmoid_2
        .type           triton_poi_fused_mul_native_group_norm_sigmoid_2,@function
        .size           triton_poi_fused_mul_native_group_norm_sigmoid_2,(.L_x_1 - triton_poi_fused_mul_native_group_norm_sigmoid_2)
        .other          triton_poi_fused_mul_native_group_norm_sigmoid_2,@"STO_CUDA_ENTRY STV_DEFAULT"
triton_poi_fused_mul_native_group_norm_sigmoid_2:
.text.triton_poi_fused_mul_native_group_norm_sigmoid_2:
[----:B------:R-:W-:Y:S01]  /*0000*/  LDC R1, c[0x0][0x28] ;  /* 0x00000a00ff017b82 */ /* 0x000fe20000000800 */
[----:B------:R-:W1:Y:S07]  /*0010*/  S2R R0, SR_TID.X ;  /* 0x0000000000007919 */ /* 0x000e6e0000002100 */
[----:B------:R-:W2:Y:S01]  /*0020*/  LDC.64 R10, c[0x0][0x220] ;  /* 0x00008800ff0a7b82 */ /* 0x000ea20000000a00 */
[----:B------:R-:W-:Y:S01]  /*0030*/  ULDC.64 UR4, c[0x0][0x208] ;  /* 0x0000820000047ab9 */ /* 0x000fe20000000a00 */
[----:B------:R-:W3:Y:S06]  /*0040*/  S2R R3, SR_CTAID.X ;  /* 0x0000000000037919 */ /* 0x000eec0000002500 */
[----:B------:R-:W4:Y:S08]  /*0050*/  LDC.64 R8, c[0x0][0x218] ;  /* 0x00008600ff087b82 */ /* 0x000f300000000a00 */
[----:B------:R-:W5:Y:S08]  /*0060*/  LDC.64 R4, c[0x0][0x228] ;  /* 0x00008a00ff047b82 */ /* 0x000f700000000a00 */
[----:B------:R-:W5:Y:S01]  /*0070*/  LDC.64 R6, c[0x0][0x230] ;  /* 0x00008c00ff067b82 */ /* 0x000f620000000a00 */
[----:B-1----:R-:W-:-:S04]  /*0080*/  SHF.L.U32 R0, R0, 0x1, RZ ;  /* 0x0000000100007819 */ /* 0x002fc800000006ff */
[----:B------:R-:W-:Y:S02]  /*0090*/  LOP3.LUT R0, R0, 0x1fe, RZ, 0xc0, !PT ;  /* 0x000001fe00007812 */ /* 0x000fe400078ec0ff */
[----:B---3--:R-:W-:Y:S02]  /*00a0*/  SHF.R.S32.HI R13, RZ, 0x16, R3 ;  /* 0x00000016ff0d7819 */ /* 0x008fe40000011403 */
[----:B------:R-:W-:Y:S02]  /*00b0*/  LEA R0, R3, R0, 0x9 ;  /* 0x0000000003007211 */ /* 0x000fe400078e48ff */
[----:B------:R-:W-:Y:S01]  /*00c0*/  SGXT R13, R13, 0x1 ;  /* 0x000000010d0d781a */ /* 0x000fe20000000200 */
[----:B------:R-:W1:Y:S02]  /*00d0*/  LDC.64 R2, c[0x0][0x238] ;  /* 0x00008e00ff027b82 */ /* 0x000e640000000a00 */
[----:B----4-:R-:W-:Y:S01]  /*00e0*/  IMAD.WIDE R8, R0, 0x4, R8 ;  /* 0x0000000400087825 */ /* 0x010fe200078e0208 */
[----:B------:R-:W-:-:S02]  /*00f0*/  LEA.HI R12, R13, R0, RZ, 0xc ;  /* 0x000000000d0c7211 */ /* 0x000fc400078f60ff */
[----:B------:R-:W-:Y:S02]  /*0100*/  LEA.HI R13, R13, R0, RZ, 0xe ;  /* 0x000000000d0d7211 */ /* 0x000fe400078f70ff */
[----:B------:R-:W-:Y:S01]  /*0110*/  SHF.R.S32.HI R12, RZ, 0xc, R12 ;  /* 0x0000000cff0c7819 */ /* 0x000fe2000001140c */
[----:B------:R-:W3:Y:S01]  /*0120*/  LDG.E.64 R8, desc[UR4][R8.64] ;  /* 0x0000000408087981 */ /* 0x000ee2000c1e1b00 */
[----:B------:R-:W-:Y:S02]  /*0130*/  SHF.R.S32.HI R15, RZ, 0xe, R13 ;  /* 0x0000000eff0f7819 */ /* 0x000fe4000001140d */
[----:B------:R-:W-:-:S03]  /*0140*/  LEA.HI R13, R12, R12, RZ, 0x7 ;  /* 0x0000000c0c0d7211 */ /* 0x000fc600078f38ff */
[----:B--2---:R-:W-:Y:S01]  /*0150*/  IMAD.WIDE R10, R15, 0x4, R10 ;  /* 0x000000040f0a7825 */ /* 0x004fe200078e020a */
[----:B------:R-:W-:-:S03]  /*0160*/  LOP3.LUT R13, R13, 0xffffff80, RZ, 0xc0, !PT ;  /* 0xffffff800d0d7812 */ /* 0x000fc600078ec0ff */
[----:B-----5:R-:W-:Y:S01]  /*0170*/  IMAD.WIDE R4, R15, 0x4, R4 ;  /* 0x000000040f047825 */ /* 0x020fe200078e0204 */
[----:B------:R-:W-:Y:S01]  /*0180*/  IADD3 R13, R12, -R13, RZ ;  /* 0x8000000d0c0d7210 */ /* 0x000fe20007ffe0ff */
[----:B------:R-:W3:Y:S04]  /*0190*/  LDG.E.EL R10, desc[UR4][R10.64] ;  /* 0x000000040a0a7981 */ /* 0x000ee8000c2e1900 */
[----:B------:R-:W2:Y:S01]  /*01a0*/  LDG.E.EL R4, desc[UR4][R4.64] ;  /* 0x0000000404047981 */ /* 0x000ea2000c2e1900 */
[----:B0-----:R-:W-:-:S04]  /*01b0*/  IMAD.WIDE R6, R13, 0x4, R6 ;  /* 0x000000040d067825 */ /* 0x001fc800078e0206 */
[----:B-1----:R-:W-:Y:S02]  /*01c0*/  IMAD.WIDE R2, R13, 0x4, R2 ;  /* 0x000000040d027825 */ /* 0x002fe400078e0202 */
[----:B------:R-:W4:Y:S04]  /*01d0*/  LDG.E.EL R6, desc[UR4][R6.64] ;  /* 0x0000000406067981 */ /* 0x000f28000c2e1900 */
[----:B------:R-:W4:Y:S01]  /*01e0*/  LDG.E.EL R3, desc[UR4][R2.64] ;  /* 0x0000000402037981 */ /* 0x000f22000c2e1900 */
[----:B---3--:R-:W-:-:S04]  /*01f0*/  FADD R13, R8, -R10 ;  /* 0x8000000a080d7221 */ /* 0x008fc80000000000 */
[----:B--2---:R-:W-:Y:S01]  /*0200*/  FMUL R12, R4, R13 ;  /* 0x0000000d040c7220 */ /* 0x004fe20000400000 */
[----:B------:R-:W-:-:S04]  /*0210*/  FADD R13, R9, -R10 ;  /* 0x8000000a090d7221 */ /* 0x000fc80000000000 */
[----:B------:R-:W-:Y:S01]  /*0220*/  FMUL R10, R4, R13 ;  /* 0x0000000d040a7220 */ /* 0x000fe20000400000 */
[----:B----4-:R-:W-:-:S03]  /*0230*/  FFMA R12, R6, R12, R3 ;  /* 0x0000000c060c7223 */ /* 0x010fc60000000003 */
[----:B------:R-:W-:Y:S01]  /*0240*/  FFMA R10, R6, R10, R3 ;  /* 0x0000000a060a7223 */ /* 0x000fe20000000003 */
[----:B------:R-:W-:-:S03]  /*0250*/  FADD R8, RZ, -R12 ;  /* 0x8000000cff087221 */ /* 0x000fc60000000000 */
[----:B------:R-:W-:Y:S01]  /*0260*/  FADD R4, RZ, -R10 ;  /* 0x8000000aff047221 */ /* 0x000fe20000000000 */
[----:B------:R-:W-:-:S03]  /*0270*/  FMUL R8, R8, 1.4426950216293334961 ;  /* 0x3fb8aa3b08087820 */ /* 0x000fc60000400000 */
[----:B------:R-:W-:Y:S02]  /*0280*/  FMUL R4, R4, 1.4426950216293334961 ;  /* 0x3fb8aa3b04047820 */ /* 0x000fe40000400000 */
[----:B------:R-:W-:-:S03]  /*0290*/  FSETP.GEU.AND P0, PT, R8, -126, PT ;  /* 0xc2fc00000800780b */ /* 0x000fc60003f0e000 */
[----:B------:R-:W-:-:S10]  /*02a0*/  FSETP.GEU.AND P1, PT, R4, -126, PT ;  /* 0xc2fc00000400780b */ /* 0x000fd40003f2e000 */
[----:B------:R-:W-:-:S03]  /*02b0*/  @!P0 FMUL R8, R8, 0.5 ;  /* 0x3f00000008088820 */ /* 0x000fc60000400000 */
[----:B------:R-:W-:Y:S01]  /*02c0*/  @!P1 FMUL R4, R4, 0.5 ;  /* 0x3f00000004049820 */ /* 0x000fe20000400000 */
[----:B------:R-:W0:Y:S08]  /*02d0*/  MUFU.EX2 R2, R8 ;  /* 0x0000000800027308 */ /* 0x000e300000000800 */
[----:B------:R-:W1:Y:S01]  /*02e0*/  MUFU.EX2 R3, R4 ;  /* 0x0000000400037308 */ /* 0x000e620000000800 */
[----:B0-----:R-:W-:-:S04]  /*02f0*/  @!P0 FMUL R2, R2, R2 ;  /* 0x0000000202028220 */ /* 0x001fc80000400000 */
[----:B------:R-:W-:Y:S01]  /*0300*/  FADD R5, R2, 1 ;  /* 0x3f80000002057421 */ /* 0x000fe20000000000 */
[----:B-1----:R-:W-:-:S04]  /*0310*/  @!P1 FMUL R3, R3, R3 ;  /* 0x0000000303039220 */ /* 0x002fc80000400000 */
[----:B------:R-:W-:Y:S01]  /*0320*/  FADD R6, R3, 1 ;  /* 0x3f80000003067421 */ /* 0x000fe20000000000 */
[----:B------:R-:W-:Y:S01]  /*0330*/  FSETP.GT.AND P0, PT, R5, 8.50705917302346158658e+37, PT ;  /* 0x7e8000000500780b */ /* 0x000fe20003f04000 */
[----:B------:R-:W0:Y:S03]  /*0340*/  LDC.64 R2, c[0x0][0x210] ;  /* 0x00008400ff027b82 */ /* 0x000e260000000a00 */
[----:B------:R-:W-:Y:S01]  /*0350*/  FSETP.GT.AND P1, PT, R6, 8.50705917302346158658e+37, PT ;  /* 0x7e8000000600780b */ /* 0x000fe20003f24000 */
[----:B------:R-:W-:-:S08]  /*0360*/  HFMA2.MMA R9, -RZ, RZ, 1.625, 0 ;  /* 0x3e800000ff097435 */ /* 0x000fd000000001ff */
[----:B------:R-:W-:-:S04]  /*0370*/  @P0 FMUL R5, R5, 0.25 ;  /* 0x3e80000005050820 */ /* 0x000fc80000400000 */
[----:B------:R-:W-:Y:S02]  /*0380*/  @P1 FMUL R6, R6, 0.25 ;  /* 0x3e80000006061820 */ /* 0x000fe40000400000 */
[----:B------:R-:W1:Y:S08]  /*0390*/  MUFU.RCP R5, R5 ;  /* 0x0000000500057308 */ /* 0x000e700000001000 */
[----:B------:R-:W2:Y:S01]  /*03a0*/  MUFU.RCP R6, R6 ;  /* 0x0000000600067308 */ /* 0x000ea20000001000 */
[----:B------:R-:W-:-:S02]  /*03b0*/  FSEL R4, R9, 1, P0 ;  /* 0x3f80000009047808 */ /* 0x000fc40000000000 */
[----:B------:R-:W-:-:S03]  /*03c0*/  FSEL R9, R9, 1, P1 ;  /* 0x3f80000009097808 */ /* 0x000fc60000800000 */
[----:B-1----:R-:W-:Y:S01]  /*03d0*/  FMUL R7, R5, R4 ;  /* 0x0000000405077220 */ /* 0x002fe20000400000 */
[----:B0-----:R-:W-:-:S04]  /*03e0*/  IMAD.WIDE R2, R0, 0x4, R2 ;  /* 0x0000000400027825 */ /* 0x001fc800078e0202 */
[----:B------:R-:W-:Y:S01]  /*03f0*/  FMUL R8, R12, R7 ;  /* 0x000000070c087220 */ /* 0x000fe20000400000 */
[----:B--2---:R-:W-:-:S04]  /*0400*/  FMUL R9, R6, R9 ;  /* 0x0000000906097220 */ /* 0x004fc80000400000 */
[----:B------:R-:W-:-:S05]  /*0410*/  FMUL R9, R10, R9 ;  /* 0x000000090a097220 */ /* 0x000fca0000400000 */
[----:B------:R-:W-:Y:S01]  /*0420*/  STG.E.64 desc[UR4][R2.64], R8 ;  /* 0x0000000802007986 */ /* 0x000fe2000c101b04 */
[----:B------:R-:W-:Y:S05]  /*0430*/  EXIT ;  /* 0x000000000000794d */ /* 0x000fea0003800000 */
.L_x_0:
[----:B------:R-:W-:-:S00]  /*0440*/  BRA `(.L_x_0) ;  /* 0xfffffffc00fc7947 */ /* 0x000fc0000383ffff */
[----:B------:R-:W-:-:S00]  /*0450*/  NOP ;  /* 0x0000000000007918 */ /* 0x000fc00000000000 */
        /* <DEDUP_REMOVED lines=10> */
.L_x_1:


//--------------------- .nv.constant0.triton_poi_fused_mul_native_group_norm_sigmoid_2 --------------------------
	.section	.nv.constant0.triton_poi_fused_mul_native_group_norm_sigmoid_2,"a",@progbits
	.sectionflags	@""
	.align	4
.nv.constant0.triton_poi_fused_mul_native_group_norm_sigmoid_2:
	.zero		580
